//
// Generated by NVIDIA NVVM Compiler
//
// Compiler Build ID: CL-36424714
// Cuda compilation tools, release 13.0, V13.0.88
// Based on NVVM 20.0.0
//

.version 9.0
.target sm_100
.address_size 64

	// .globl	_Z15bitonicSortStepPiiii

.visible .entry _Z15bitonicSortStepPiiii(
	.param .u64 .ptr .align 1 _Z15bitonicSortStepPiiii_param_0,
	.param .u32 _Z15bitonicSortStepPiiii_param_1,
	.param .u32 _Z15bitonicSortStepPiiii_param_2,
	.param .u32 _Z15bitonicSortStepPiiii_param_3
)
{
	.reg .pred 	%p<6>;
	.reg .b32 	%r<18>;
	.reg .b64 	%rd<7>;

	ld.param.u64 	%rd3, [_Z15bitonicSortStepPiiii_param_0];
	ld.param.u32 	%r9, [_Z15bitonicSortStepPiiii_param_1];
	ld.param.u32 	%r10, [_Z15bitonicSortStepPiiii_param_2];
	ld.param.u32 	%r11, [_Z15bitonicSortStepPiiii_param_3];
	mov.u32 	%r12, %ctaid.x;
	mov.u32 	%r13, %ntid.x;
	mov.u32 	%r14, %tid.x;
	mad.lo.s32 	%r1, %r12, %r13, %r14;
	setp.ge.s32 	%p1, %r1, %r11;
	@%p1 bra 	$L__BB0_6;
	xor.b32  	%r2, %r9, %r1;
	setp.le.s32 	%p2, %r2, %r1;
	@%p2 bra 	$L__BB0_6;
	cvta.to.global.u64 	%rd4, %rd3;
	and.b32  	%r15, %r10, %r1;
	setp.ne.s32 	%p3, %r15, 0;
	mul.wide.s32 	%rd5, %r1, 4;
	add.s64 	%rd1, %rd4, %rd5;
	mul.wide.s32 	%rd6, %r2, 4;
	add.s64 	%rd2, %rd4, %rd6;
	@%p3 bra 	$L__BB0_4;
	ld.global.u32 	%r17, [%rd1];
	ld.global.u32 	%r16, [%rd2];
	setp.gt.s32 	%p5, %r17, %r16;
	@%p5 bra 	$L__BB0_5;
	bra.uni 	$L__BB0_6;
$L__BB0_4:
	ld.global.u32 	%r17, [%rd1];
	ld.global.u32 	%r16, [%rd2];
	setp.ge.s32 	%p4, %r17, %r16;
	@%p4 bra 	$L__BB0_6;
$L__BB0_5:
	st.global.u32 	[%rd1], %r16;
	st.global.u32 	[%rd2], %r17;
$L__BB0_6:
	ret;

}


// ===== COMPILED SASS (sm_100) =====

	.target	sm_100

	.elftype	@"ET_EXEC"


//--------------------- .note.nv.tkinfo           --------------------------
	.section	.note.nv.tkinfo,"",@"SHT_NOTE"
	.sectionflags	@"SHF_NOTE_NV_TKINFO"
	.tkinfo
        /*0018*/ 	.word	0x00000002
        /*0030*/ 	.string	""
        /*0030*/ 	.string	"ptxas"
        /*0030*/ 	.string	"Cuda compilation tools, release 13.0, V13.0.88"
        /*0030*/ 	.string	"Build cuda_13.0.r13.0/compiler.36424714_0"
        /*0030*/ 	.string	"-arch sm_100 -m 64 "



//--------------------- .note.nv.cuinfo           --------------------------
	.section	.note.nv.cuinfo,"",@"SHT_NOTE"
	.sectionflags	@"SHF_NOTE_NV_CUINFO"
        /*0018*/ 	.short	0x0002
        /*001a*/ 	.short	0x0064
        /*001c*/ 	.short	0x0082
	.zero		2


//--------------------- .nv.info                  --------------------------
	.section	.nv.info,"",@"SHT_CUDA_INFO"
	.align	4


	//----- nvinfo : EIATTR_REGCOUNT
	.align		4
        /*0000*/ 	.byte	0x04, 0x2f
        /*0002*/ 	.short	(.L_1 - .L_0)
	.align		4
.L_0:
        /*0004*/ 	.word	index@(_Z15bitonicSortStepPiiii)
        /*0008*/ 	.word	0x0000000a


	//----- nvinfo : EIATTR_FRAME_SIZE
	.align		4
.L_1:
        /*000c*/ 	.byte	0x04, 0x11
        /*000e*/ 	.short	(.L_3 - .L_2)
	.align		4
.L_2:
        /*0010*/ 	.word	index@(_Z15bitonicSortStepPiiii)
        /*0014*/ 	.word	0x00000000


	//----- nvinfo : EIATTR_MIN_STACK_SIZE
	.align		4
.L_3:
        /*0018*/ 	.byte	0x04, 0x12
        /*001a*/ 	.short	(.L_5 - .L_4)
	.align		4
.L_4:
        /*001c*/ 	.word	index@(_Z15bitonicSortStepPiiii)
        /*0020*/ 	.word	0x00000000
.L_5:


//--------------------- .nv.compat                --------------------------
	.section	.nv.compat,"",@"SHT_CUDA_COMPAT_INFO"
	.align	4
        /*0000*/ 	.byte	0x02, 0x09, 0x00, 0x00, 0x02, 0x02, 0x01, 0x00, 0x02, 0x05, 0x05, 0x00, 0x03, 0x07, 0x01, 0x01
        /*0010*/ 	.byte	0x02, 0x03, 0x00, 0x00, 0x02, 0x06, 0x01, 0x00, 0x04, 0x0b, 0x08, 0x00, 0x09, 0x00, 0x00, 0x00
        /*0020*/ 	.byte	0x00, 0x00, 0x00, 0x00


//--------------------- .nv.info._Z15bitonicSortStepPiiii --------------------------
	.section	.nv.info._Z15bitonicSortStepPiiii,"",@"SHT_CUDA_INFO"
	.sectionflags	@""
	.align	4


	//----- nvinfo : EIATTR_CUDA_API_VERSION
	.align		4
        /*0000*/ 	.byte	0x04, 0x37
        /*0002*/ 	.short	(.L_7 - .L_6)
.L_6:
        /*0004*/ 	.word	0x00000082


	//----- nvinfo : EIATTR_KPARAM_INFO
	.align		4
.L_7:
        /*0008*/ 	.byte	0x04, 0x17
        /*000a*/ 	.short	(.L_9 - .L_8)
.L_8:
        /*000c*/ 	.word	0x00000000
        /*0010*/ 	.short	0x0003
        /*0012*/ 	.short	0x0010
        /*0014*/ 	.byte	0x00, 0xf0, 0x11, 0x00


	//----- nvinfo : EIATTR_KPARAM_INFO
	.align		4
.L_9:
        /*0018*/ 	.byte	0x04, 0x17
        /*001a*/ 	.short	(.L_11 - .L_10)
.L_10:
        /*001c*/ 	.word	0x00000000
        /*0020*/ 	.short	0x0002
        /*0022*/ 	.short	0x000c
        /*0024*/ 	.byte	0x00, 0xf0, 0x11, 0x00


	//----- nvinfo : EIATTR_KPARAM_INFO
	.align		4
.L_11:
        /*0028*/ 	.byte	0x04, 0x17
        /*002a*/ 	.short	(.L_13 - .L_12)
.L_12:
        /*002c*/ 	.word	0x00000000
        /*0030*/ 	.short	0x0001
        /*0032*/ 	.short	0x0008
        /*0034*/ 	.byte	0x00, 0xf0, 0x11, 0x00


	//----- nvinfo : EIATTR_KPARAM_INFO
	.align		4
.L_13:
        /*0038*/ 	.byte	0x04, 0x17
        /*003a*/ 	.short	(.L_15 - .L_14)
.L_14:
        /*003c*/ 	.word	0x00000000
        /*0040*/ 	.short	0x0000
        /*0042*/ 	.short	0x0000
        /*0044*/ 	.byte	0x00, 0xf5, 0x21, 0x00


	//----- nvinfo : EIATTR_SPARSE_MMA_MASK
	.align		4
.L_15:
        /*0048*/ 	.byte	0x03, 0x50
        /*004a*/ 	.short	0x0000


	//----- nvinfo : EIATTR_MAXREG_COUNT
	.align		4
        /*004c*/ 	.byte	0x03, 0x1b
        /*004e*/ 	.short	0x00ff


	//----- nvinfo : EIATTR_MERCURY_ISA_VERSION
	.align		4
        /*0050*/ 	.byte	0x03, 0x5f
        /*0052*/ 	.short	0x0101


	//----- nvinfo : EIATTR_VRC_CTA_INIT_COUNT
	.align		4
        /*0054*/ 	.byte	0x02, 0x4a
	.zero		1
	.zero		1


	//----- nvinfo : EIATTR_EXIT_INSTR_OFFSETS
	.align		4
        /*0058*/ 	.byte	0x04, 0x1c
        /*005a*/ 	.short	(.L_17 - .L_16)


	//   ....[0]....
.L_16:
        /*005c*/ 	.word	0x00000070


	//   ....[1]....
        /*0060*/ 	.word	0x000000b0


	//   ....[2]....
        /*0064*/ 	.word	0x00000180


	//   ....[3]....
        /*0068*/ 	.word	0x000001c0


	//   ....[4]....
        /*006c*/ 	.word	0x00000200


	//----- nvinfo : EIATTR_CRS_STACK_SIZE
	.align		4
.L_17:
        /*0070*/ 	.byte	0x04, 0x1e
        /*0072*/ 	.short	(.L_19 - .L_18)
.L_18:
        /*0074*/ 	.word	0x00000000


	//----- nvinfo : EIATTR_CBANK_PARAM_SIZE
	.align		4
.L_19:
        /*0078*/ 	.byte	0x03, 0x19
        /*007a*/ 	.short	0x0014


	//----- nvinfo : EIATTR_PARAM_CBANK
	.align		4
        /*007c*/ 	.byte	0x04, 0x0a
        /*007e*/ 	.short	(.L_21 - .L_20)
	.align		4
.L_20:
        /*0080*/ 	.word	index@(.nv.constant0._Z15bitonicSortStepPiiii)
        /*0084*/ 	.short	0x0380
        /*0086*/ 	.short	0x0014


	//----- nvinfo : EIATTR_SW_WAR
	.align		4
.L_21:
        /*0088*/ 	.byte	0x04, 0x36
        /*008a*/ 	.short	(.L_23 - .L_22)
.L_22:
        /*008c*/ 	.word	0x00000008
.L_23:


//--------------------- .nv.callgraph             --------------------------
	.section	.nv.callgraph,"",@"SHT_CUDA_CALLGRAPH"
	.align	4
	.sectionentsize	8
	.align		4
        /*0000*/ 	.word	0x00000000
	.align		4
        /*0004*/ 	.word	0xffffffff
	.align		4
        /*0008*/ 	.word	0x00000000
	.align		4
        /*000c*/ 	.word	0xfffffffe
	.align		4
        /*0010*/ 	.word	0x00000000
	.align		4
        /*0014*/ 	.word	0xfffffffd
	.align		4
        /*0018*/ 	.word	0x00000000
	.align		4
        /*001c*/ 	.word	0xfffffffc


//--------------------- .text._Z15bitonicSortStepPiiii --------------------------
	.section	.text._Z15bitonicSortStepPiiii,"ax",@progbits
	.align	128
        .global         _Z15bitonicSortStepPiiii
        .type           _Z15bitonicSortStepPiiii,@function
        .size           _Z15bitonicSortStepPiiii,(.L_x_4 - _Z15bitonicSortStepPiiii)
        .other          _Z15bitonicSortStepPiiii,@"STO_CUDA_ENTRY STV_DEFAULT"
_Z15bitonicSortStepPiiii:
.text._Z15bitonicSortStepPiiii:
[----:B------:R-:W-:Y:S01]  /*0000*/  LDC R1, c[0x0][0x37c] ;  /* 0x0000df00ff017b82 */ /* 0x000fe20000000800 */
[----:B------:R-:W0:Y:S07]  /*0010*/  S2R R0, SR_TID.X ;  /* 0x0000000000007919 */ /* 0x000e2e0000002100 */
[----:B------:R-:W0:Y:S01]  /*0020*/  S2UR UR4, SR_CTAID.X ;  /* 0x00000000000479c3 */ /* 0x000e220000002500 */
[----:B------:R-:W1:Y:S07]  /*0030*/  LDCU UR5, c[0x0][0x390] ;  /* 0x00007200ff0577ac */ /* 0x000e6e0008000800 */
[----:B------:R-:W0:Y:S02]  /*0040*/  LDC R3, c[0x0][0x360] ;  /* 0x0000d800ff037b82 */ /* 0x000e240000000800 */
[----:B0-----:R-:W-:-:S05]  /*0050*/  IMAD R3, R3, UR4, R0 ;  /* 0x0000000403037c24 */ /* 0x001fca000f8e0200 */
[----:B-1----:R-:W-:-:S13]  /*0060*/  ISETP.GE.AND P0, PT, R3, UR5, PT ;  /* 0x0000000503007c0c */ /* 0x002fda000bf06270 */
[----:B------:R-:W-:Y:S05]  /*0070*/  @P0 EXIT ;  /* 0x000000000000094d */ /* 0x000fea0003800000 */
[----:B------:R-:W0:Y:S02]  /*0080*/  LDCU UR4, c[0x0][0x388] ;  /* 0x00007100ff0477ac */ /* 0x000e240008000800 */
[----:B0-----:R-:W-:-:S04]  /*0090*/  LOP3.LUT R0, R3, UR4, RZ, 0x3c, !PT ;  /* 0x0000000403007c12 */ /* 0x001fc8000f8e3cff */
[----:B------:R-:W-:-:S13]  /*00a0*/  ISETP.GT.AND P0, PT, R0, R3, PT ;  /* 0x000000030000720c */ /* 0x000fda0003f04270 */
[----:B------:R-:W-:Y:S05]  /*00b0*/  @!P0 EXIT ;  /* 0x000000000000894d */ /* 0x000fea0003800000 */
[----:B------:R-:W0:Y:S01]  /*00c0*/  LDCU UR6, c[0x0][0x38c] ;  /* 0x00007180ff0677ac */ /* 0x000e220008000800 */
[----:B------:R-:W1:Y:S01]  /*00d0*/  LDC.64 R4, c[0x0][0x380] ;  /* 0x0000e000ff047b82 */ /* 0x000e620000000a00 */
[----:B------:R-:W-:Y:S01]  /*00e0*/  BSSY.RECONVERGENT B0, `(.L_x_0) ;  /* 0x000000f000007945 */ /* 0x000fe20003800200 */
[----:B------:R-:W2:Y:S01]  /*00f0*/  LDCU.64 UR4, c[0x0][0x358] ;  /* 0x00006b00ff0477ac */ /* 0x000ea20008000a00 */
[C---:B0-----:R-:W-:Y:S01]  /*0100*/  LOP3.LUT P0, RZ, R3.reuse, UR6, RZ, 0xc0, !PT ;  /* 0x0000000603ff7c12 */ /* 0x041fe2000f80c0ff */
[----:B-1----:R-:W-:-:S04]  /*0110*/  IMAD.WIDE R2, R3, 0x4, R4 ;  /* 0x0000000403027825 */ /* 0x002fc800078e0204 */
[----:B------:R-:W-:-:S08]  /*0120*/  IMAD.WIDE R4, R0, 0x4, R4 ;  /* 0x0000000400047825 */ /* 0x000fd000078e0204 */
[----:B--2---:R-:W-:Y:S05]  /*0130*/  @P0 BRA `(.L_x_1) ;  /* 0x0000000000140947 */ /* 0x004fea0003800000 */
[----:B------:R-:W2:Y:S04]  /*0140*/  LDG.E R7, desc[UR4][R2.64] ;  /* 0x0000000402077981 */ /* 0x000ea8000c1e1900 */
[----:B------:R-:W2:Y:S02]  /*0150*/  LDG.E R0, desc[UR4][R4.64] ;  /* 0x0000000404007981 */ /* 0x000ea4000c1e1900 */
[----:B--2---:R-:W-:-:S13]  /*0160*/  ISETP.GT.AND P0, PT, R7, R0, PT ;  /* 0x000000000700720c */ /* 0x004fda0003f04270 */
[----:B------:R-:W-:Y:S05]  /*0170*/  @P0 BRA `(.L_x_2) ;  /* 0x0000000000140947 */ /* 0x000fea0003800000 */
[----:B------:R-:W-:Y:S05]  /*0180*/  EXIT ;  /* 0x000000000000794d */ /* 0x000fea0003800000 */
.L_x_1:
[----:B------:R-:W2:Y:S04]  /*0190*/  LDG.E R7, desc[UR4][R2.64] ;  /* 0x0000000402077981 */ /* 0x000ea8000c1e1900 */
[----:B------:R-:W2:Y:S02]  /*01a0*/  LDG.E R0, desc[UR4][R4.64] ;  /* 0x0000000404007981 */ /* 0x000ea4000c1e1900 */
[----:B--2---:R-:W-:-:S13]  /*01b0*/  ISETP.GE.AND P0, PT, R7, R0, PT ;  /* 0x000000000700720c */ /* 0x004fda0003f06270 */
[----:B------:R-:W-:Y:S05]  /*01c0*/  @P0 EXIT ;  /* 0x000000000000094d */ /* 0x000fea0003800000 */
.L_x_2:
[----:B------:R-:W-:Y:S05]  /*01d0*/  BSYNC.RECONVERGENT B0 ;  /* 0x0000000000007941 */ /* 0x000fea0003800200 */
.L_x_0:
[----:B------:R-:W-:Y:S04]  /*01e0*/  STG.E desc[UR4][R2.64], R0 ;  /* 0x0000000002007986 */ /* 0x000fe8000c101904 */
[----:B------:R-:W-:Y:S01]  /*01f0*/  STG.E desc[UR4][R4.64], R7 ;  /* 0x0000000704007986 */ /* 0x000fe2000c101904 */
[----:B------:R-:W-:Y:S05]  /*0200*/  EXIT ;  /* 0x000000000000794d */ /* 0x000fea0003800000 */
.L_x_3:
[----:B------:R-:W-:-:S00]  /*0210*/  BRA `(.L_x_3) ;  /* 0xfffffffc00fc7947 */ /* 0x000fc0000383ffff */
[----:B------:R-:W-:-:S00]  /*0220*/  NOP ;  /* 0x0000000000007918 */ /* 0x000fc00000000000 */
        /* <DEDUP_REMOVED lines=13> */
.L_x_4:


//--------------------- .nv.shared.reserved.0     --------------------------
	.section	.nv.shared.reserved.0,"aw",@nobits
	.weak		__nv_reservedSMEM_offset_0_alias
	.size		__nv_reservedSMEM_offset_0_alias, 0, 64
	.other		__nv_reservedSMEM_offset_0_alias,@"STO_CUDA_RESERVED_SHARED STV_DEFAULT"
__nv_reservedSMEM_offset_0_alias:
	.zero		0
	.zero		64


//--------------------- .nv.constant0._Z15bitonicSortStepPiiii --------------------------
	.section	.nv.constant0._Z15bitonicSortStepPiiii,"a",@progbits
	.sectionflags	@""
	.align	4
.nv.constant0._Z15bitonicSortStepPiiii:
	.zero		916


//--------------------- SYMBOLS --------------------------

	.type		.nv.reservedSmem.offset0,@object
	.size		.nv.reservedSmem.offset0,0x4
